//
// Generated by NVIDIA NVVM Compiler
//
// Compiler Build ID: CL-36424714
// Cuda compilation tools, release 13.0, V13.0.88
// Based on NVVM 20.0.0
//

.version 9.0
.target sm_100
.address_size 64

	// .globl	_Z15VectorAddKernelPfS_S_

.visible .entry _Z15VectorAddKernelPfS_S_(
	.param .u64 .ptr .align 1 _Z15VectorAddKernelPfS_S__param_0,
	.param .u64 .ptr .align 1 _Z15VectorAddKernelPfS_S__param_1,
	.param .u64 .ptr .align 1 _Z15VectorAddKernelPfS_S__param_2
)
{
	.reg .b32 	%r<3>;
	.reg .b32 	%f<4>;
	.reg .b64 	%rd<11>;

	ld.param.u64 	%rd1, [_Z15VectorAddKernelPfS_S__param_0];
	ld.param.u64 	%rd2, [_Z15VectorAddKernelPfS_S__param_1];
	ld.param.u64 	%rd3, [_Z15VectorAddKernelPfS_S__param_2];
	cvta.to.global.u64 	%rd4, %rd3;
	cvta.to.global.u64 	%rd5, %rd2;
	cvta.to.global.u64 	%rd6, %rd1;
	mov.u32 	%r1, %tid.x;
	add.s32 	%r2, %r1, 1;
	cvt.rn.f32.u32 	%f1, %r2;
	mul.wide.u32 	%rd7, %r1, 4;
	add.s64 	%rd8, %rd6, %rd7;
	st.global.f32 	[%rd8], %f1;
	add.s64 	%rd9, %rd5, %rd7;
	st.global.f32 	[%rd9], %f1;
	ld.global.f32 	%f2, [%rd8];
	add.f32 	%f3, %f2, %f1;
	add.s64 	%rd10, %rd4, %rd7;
	st.global.f32 	[%rd10], %f3;
	ret;

}


// ===== COMPILED SASS (sm_100) =====

	.target	sm_100

	.elftype	@"ET_EXEC"


//--------------------- .note.nv.tkinfo           --------------------------
	.section	.note.nv.tkinfo,"",@"SHT_NOTE"
	.sectionflags	@"SHF_NOTE_NV_TKINFO"
	.tkinfo
        /*0018*/ 	.word	0x00000002
        /*0030*/ 	.string	""
        /*0030*/ 	.string	"ptxas"
        /*0030*/ 	.string	"Cuda compilation tools, release 13.0, V13.0.88"
        /*0030*/ 	.string	"Build cuda_13.0.r13.0/compiler.36424714_0"
        /*0030*/ 	.string	"-arch sm_100 -m 64 "



//--------------------- .note.nv.cuinfo           --------------------------
	.section	.note.nv.cuinfo,"",@"SHT_NOTE"
	.sectionflags	@"SHF_NOTE_NV_CUINFO"
        /*0018*/ 	.short	0x0002
        /*001a*/ 	.short	0x0064
        /*001c*/ 	.short	0x0082
	.zero		2


//--------------------- .nv.info                  --------------------------
	.section	.nv.info,"",@"SHT_CUDA_INFO"
	.align	4


	//----- nvinfo : EIATTR_REGCOUNT
	.align		4
        /*0000*/ 	.byte	0x04, 0x2f
        /*0002*/ 	.short	(.L_1 - .L_0)
	.align		4
.L_0:
        /*0004*/ 	.word	index@(_Z15VectorAddKernelPfS_S_)
        /*0008*/ 	.word	0x0000000e


	//----- nvinfo : EIATTR_FRAME_SIZE
	.align		4
.L_1:
        /*000c*/ 	.byte	0x04, 0x11
        /*000e*/ 	.short	(.L_3 - .L_2)
	.align		4
.L_2:
        /*0010*/ 	.word	index@(_Z15VectorAddKernelPfS_S_)
        /*0014*/ 	.word	0x00000000


	//----- nvinfo : EIATTR_MIN_STACK_SIZE
	.align		4
.L_3:
        /*0018*/ 	.byte	0x04, 0x12
        /*001a*/ 	.short	(.L_5 - .L_4)
	.align		4
.L_4:
        /*001c*/ 	.word	index@(_Z15VectorAddKernelPfS_S_)
        /*0020*/ 	.word	0x00000000
.L_5:


//--------------------- .nv.compat                --------------------------
	.section	.nv.compat,"",@"SHT_CUDA_COMPAT_INFO"
	.align	4
        /*0000*/ 	.byte	0x02, 0x09, 0x00, 0x00, 0x02, 0x02, 0x01, 0x00, 0x02, 0x05, 0x05, 0x00, 0x03, 0x07, 0x01, 0x01
        /*0010*/ 	.byte	0x02, 0x03, 0x00, 0x00, 0x02, 0x06, 0x01, 0x00, 0x04, 0x0b, 0x08, 0x00, 0x09, 0x00, 0x00, 0x00
        /*0020*/ 	.byte	0x00, 0x00, 0x00, 0x00


//--------------------- .nv.info._Z15VectorAddKernelPfS_S_ --------------------------
	.section	.nv.info._Z15VectorAddKernelPfS_S_,"",@"SHT_CUDA_INFO"
	.sectionflags	@""
	.align	4


	//----- nvinfo : EIATTR_CUDA_API_VERSION
	.align		4
        /*0000*/ 	.byte	0x04, 0x37
        /*0002*/ 	.short	(.L_7 - .L_6)
.L_6:
        /*0004*/ 	.word	0x00000082


	//----- nvinfo : EIATTR_KPARAM_INFO
	.align		4
.L_7:
        /*0008*/ 	.byte	0x04, 0x17
        /*000a*/ 	.short	(.L_9 - .L_8)
.L_8:
        /*000c*/ 	.word	0x00000000
        /*0010*/ 	.short	0x0002
        /*0012*/ 	.short	0x0010
        /*0014*/ 	.byte	0x00, 0xf5, 0x21, 0x00


	//----- nvinfo : EIATTR_KPARAM_INFO
	.align		4
.L_9:
        /*0018*/ 	.byte	0x04, 0x17
        /*001a*/ 	.short	(.L_11 - .L_10)
.L_10:
        /*001c*/ 	.word	0x00000000
        /*0020*/ 	.short	0x0001
        /*0022*/ 	.short	0x0008
        /*0024*/ 	.byte	0x00, 0xf5, 0x21, 0x00


	//----- nvinfo : EIATTR_KPARAM_INFO
	.align		4
.L_11:
        /*0028*/ 	.byte	0x04, 0x17
        /*002a*/ 	.short	(.L_13 - .L_12)
.L_12:
        /*002c*/ 	.word	0x00000000
        /*0030*/ 	.short	0x0000
        /*0032*/ 	.short	0x0000
        /*0034*/ 	.byte	0x00, 0xf5, 0x21, 0x00


	//----- nvinfo : EIATTR_SPARSE_MMA_MASK
	.align		4
.L_13:
        /*0038*/ 	.byte	0x03, 0x50
        /*003a*/ 	.short	0x0000


	//----- nvinfo : EIATTR_MAXREG_COUNT
	.align		4
        /*003c*/ 	.byte	0x03, 0x1b
        /*003e*/ 	.short	0x00ff


	//----- nvinfo : EIATTR_MERCURY_ISA_VERSION
	.align		4
        /*0040*/ 	.byte	0x03, 0x5f
        /*0042*/ 	.short	0x0101


	//----- nvinfo : EIATTR_VRC_CTA_INIT_COUNT
	.align		4
        /*0044*/ 	.byte	0x02, 0x4a
	.zero		1
	.zero		1


	//----- nvinfo : EIATTR_EXIT_INSTR_OFFSETS
	.align		4
        /*0048*/ 	.byte	0x04, 0x1c
        /*004a*/ 	.short	(.L_15 - .L_14)


	//   ....[0]....
.L_14:
        /*004c*/ 	.word	0x00000100


	//----- nvinfo : EIATTR_CBANK_PARAM_SIZE
	.align		4
.L_15:
        /*0050*/ 	.byte	0x03, 0x19
        /*0052*/ 	.short	0x0018


	//----- nvinfo : EIATTR_PARAM_CBANK
	.align		4
        /*0054*/ 	.byte	0x04, 0x0a
        /*0056*/ 	.short	(.L_17 - .L_16)
	.align		4
.L_16:
        /*0058*/ 	.word	index@(.nv.constant0._Z15VectorAddKernelPfS_S_)
        /*005c*/ 	.short	0x0380
        /*005e*/ 	.short	0x0018


	//----- nvinfo : EIATTR_SW_WAR
	.align		4
.L_17:
        /*0060*/ 	.byte	0x04, 0x36
        /*0062*/ 	.short	(.L_19 - .L_18)
.L_18:
        /*0064*/ 	.word	0x00000008
.L_19:


//--------------------- .nv.callgraph             --------------------------
	.section	.nv.callgraph,"",@"SHT_CUDA_CALLGRAPH"
	.align	4
	.sectionentsize	8
	.align		4
        /*0000*/ 	.word	0x00000000
	.align		4
        /*0004*/ 	.word	0xffffffff
	.align		4
        /*0008*/ 	.word	0x00000000
	.align		4
        /*000c*/ 	.word	0xfffffffe
	.align		4
        /*0010*/ 	.word	0x00000000
	.align		4
        /*0014*/ 	.word	0xfffffffd
	.align		4
        /*0018*/ 	.word	0x00000000
	.align		4
        /*001c*/ 	.word	0xfffffffc


//--------------------- .text._Z15VectorAddKernelPfS_S_ --------------------------
	.section	.text._Z15VectorAddKernelPfS_S_,"ax",@progbits
	.align	128
        .global         _Z15VectorAddKernelPfS_S_
        .type           _Z15VectorAddKernelPfS_S_,@function
        .size           _Z15VectorAddKernelPfS_S_,(.L_x_1 - _Z15VectorAddKernelPfS_S_)
        .other          _Z15VectorAddKernelPfS_S_,@"STO_CUDA_ENTRY STV_DEFAULT"
_Z15VectorAddKernelPfS_S_:
.text._Z15VectorAddKernelPfS_S_:
[----:B------:R-:W-:Y:S01]  /*0000*/  LDC R1, c[0x0][0x37c] ;  /* 0x0000df00ff017b82 */ /* 0x000fe20000000800 */
[----:B------:R-:W0:Y:S07]  /*0010*/  S2R R11, SR_TID.X ;  /* 0x00000000000b7919 */ /* 0x000e2e0000002100 */
[----:B------:R-:W1:Y:S01]  /*0020*/  LDC.64 R2, c[0x0][0x380] ;  /* 0x0000e000ff027b82 */ /* 0x000e620000000a00 */
[----:B------:R-:W2:Y:S07]  /*0030*/  LDCU.64 UR4, c[0x0][0x358] ;  /* 0x00006b00ff0477ac */ /* 0x000eae0008000a00 */
[----:B------:R-:W3:Y:S08]  /*0040*/  LDC.64 R4, c[0x0][0x388] ;  /* 0x0000e200ff047b82 */ /* 0x000ef00000000a00 */
[----:B------:R-:W4:Y:S01]  /*0050*/  LDC.64 R6, c[0x0][0x390] ;  /* 0x0000e400ff067b82 */ /* 0x000f220000000a00 */
[C---:B0-----:R-:W-:Y:S01]  /*0060*/  IADD3 R0, PT, PT, R11.reuse, 0x1, RZ ;  /* 0x000000010b007810 */ /* 0x041fe20007ffe0ff */
[----:B-1----:R-:W-:-:S03]  /*0070*/  IMAD.WIDE.U32 R2, R11, 0x4, R2 ;  /* 0x000000040b027825 */ /* 0x002fc600078e0002 */
[----:B------:R-:W-:Y:S01]  /*0080*/  I2FP.F32.U32 R9, R0 ;  /* 0x0000000000097245 */ /* 0x000fe20000201000 */
[----:B---3--:R-:W-:-:S04]  /*0090*/  IMAD.WIDE.U32 R4, R11, 0x4, R4 ;  /* 0x000000040b047825 */ /* 0x008fc800078e0004 */
[----:B--2---:R-:W-:Y:S04]  /*00a0*/  STG.E desc[UR4][R2.64], R9 ;  /* 0x0000000902007986 */ /* 0x004fe8000c101904 */
[----:B------:R-:W-:Y:S04]  /*00b0*/  STG.E desc[UR4][R4.64], R9 ;  /* 0x0000000904007986 */ /* 0x000fe8000c101904 */
[----:B------:R-:W2:Y:S01]  /*00c0*/  LDG.E R0, desc[UR4][R2.64] ;  /* 0x0000000402007981 */ /* 0x000ea2000c1e1900 */
[----:B----4-:R-:W-:-:S04]  /*00d0*/  IMAD.WIDE.U32 R6, R11, 0x4, R6 ;  /* 0x000000040b067825 */ /* 0x010fc800078e0006 */
[----:B--2---:R-:W-:-:S05]  /*00e0*/  FADD R11, R9, R0 ;  /* 0x00000000090b7221 */ /* 0x004fca0000000000 */
[----:B------:R-:W-:Y:S01]  /*00f0*/  STG.E desc[UR4][R6.64], R11 ;  /* 0x0000000b06007986 */ /* 0x000fe2000c101904 */
[----:B------:R-:W-:Y:S05]  /*0100*/  EXIT ;  /* 0x000000000000794d */ /* 0x000fea0003800000 */
.L_x_0:
[----:B------:R-:W-:-:S00]  /*0110*/  BRA `(.L_x_0) ;  /* 0xfffffffc00fc7947 */ /* 0x000fc0000383ffff */
[----:B------:R-:W-:-:S00]  /*0120*/  NOP ;  /* 0x0000000000007918 */ /* 0x000fc00000000000 */
        /* <DEDUP_REMOVED lines=13> */
.L_x_1:


//--------------------- .nv.shared.reserved.0     --------------------------
	.section	.nv.shared.reserved.0,"aw",@nobits
	.weak		__nv_reservedSMEM_offset_0_alias
	.size		__nv_reservedSMEM_offset_0_alias, 0, 64
	.other		__nv_reservedSMEM_offset_0_alias,@"STO_CUDA_RESERVED_SHARED STV_DEFAULT"
__nv_reservedSMEM_offset_0_alias:
	.zero		0
	.zero		64


//--------------------- .nv.constant0._Z15VectorAddKernelPfS_S_ --------------------------
	.section	.nv.constant0._Z15VectorAddKernelPfS_S_,"a",@progbits
	.sectionflags	@""
	.align	4
.nv.constant0._Z15VectorAddKernelPfS_S_:
	.zero		920


//--------------------- SYMBOLS --------------------------

	.type		.nv.reservedSmem.offset0,@object
	.size		.nv.reservedSmem.offset0,0x4
